//
// Generated by NVIDIA NVVM Compiler
//
// Compiler Build ID: CL-36424714
// Cuda compilation tools, release 13.0, V13.0.88
// Based on NVVM 20.0.0
//

.version 9.0
.target sm_100
.address_size 64

	// .globl	_Z10stencil_2dPiS_

.visible .entry _Z10stencil_2dPiS_(
	.param .u64 .ptr .align 1 _Z10stencil_2dPiS__param_0,
	.param .u64 .ptr .align 1 _Z10stencil_2dPiS__param_1
)
{
	.reg .b32 	%r<38>;
	.reg .b64 	%rd<9>;

	ld.param.u64 	%rd1, [_Z10stencil_2dPiS__param_0];
	ld.param.u64 	%rd2, [_Z10stencil_2dPiS__param_1];
	mov.u32 	%r1, %tid.x;
	mov.u32 	%r2, %ctaid.x;
	mov.u32 	%r3, %ntid.x;
	mad.lo.s32 	%r4, %r2, %r3, %r1;
	mov.u32 	%r5, %tid.y;
	mov.u32 	%r6, %ctaid.y;
	mov.u32 	%r7, %ntid.y;
	mad.lo.s32 	%r8, %r6, %r7, %r5;
	mad.lo.s32 	%r9, %r4, 518, %r8;
	cvta.to.global.u64 	%rd3, %rd1;
	add.s32 	%r10, %r9, -1554;
	mul.wide.s32 	%rd4, %r10, 4;
	add.s64 	%rd5, %rd3, %rd4;
	ld.global.u32 	%r11, [%rd5];
	ld.global.u32 	%r12, [%rd5+6204];
	add.s32 	%r13, %r11, %r12;
	ld.global.u32 	%r14, [%rd5+2072];
	add.s32 	%r15, %r14, %r13;
	ld.global.u32 	%r16, [%rd5+6208];
	add.s32 	%r17, %r15, %r16;
	ld.global.u32 	%r18, [%rd5+4144];
	add.s32 	%r19, %r18, %r17;
	ld.global.u32 	%r20, [%rd5+6212];
	add.s32 	%r21, %r19, %r20;
	ld.global.u32 	%r22, [%rd5+6216];
	shl.b32 	%r23, %r22, 1;
	add.s32 	%r24, %r21, %r23;
	ld.global.u32 	%r25, [%rd5+8288];
	add.s32 	%r26, %r25, %r24;
	ld.global.u32 	%r27, [%rd5+6220];
	add.s32 	%r28, %r26, %r27;
	ld.global.u32 	%r29, [%rd5+10360];
	add.s32 	%r30, %r29, %r28;
	ld.global.u32 	%r31, [%rd5+6224];
	add.s32 	%r32, %r30, %r31;
	ld.global.u32 	%r33, [%rd5+12432];
	add.s32 	%r34, %r33, %r32;
	ld.global.u32 	%r35, [%rd5+6228];
	add.s32 	%r36, %r34, %r35;
	cvta.to.global.u64 	%rd6, %rd2;
	sub.s32 	%r37, %r36, %r22;
	mul.wide.s32 	%rd7, %r9, 4;
	add.s64 	%rd8, %rd6, %rd7;
	st.global.u32 	[%rd8], %r37;
	ret;

}
	// .globl	_Z14matrix_mul_gpuPKiS0_Pii
.visible .entry _Z14matrix_mul_gpuPKiS0_Pii(
	.param .u64 .ptr .align 1 _Z14matrix_mul_gpuPKiS0_Pii_param_0,
	.param .u64 .ptr .align 1 _Z14matrix_mul_gpuPKiS0_Pii_param_1,
	.param .u64 .ptr .align 1 _Z14matrix_mul_gpuPKiS0_Pii_param_2,
	.param .u32 _Z14matrix_mul_gpuPKiS0_Pii_param_3
)
{
	.reg .pred 	%p<10>;
	.reg .b32 	%r<107>;
	.reg .b64 	%rd<67>;

	ld.param.u64 	%rd14, [_Z14matrix_mul_gpuPKiS0_Pii_param_0];
	ld.param.u64 	%rd15, [_Z14matrix_mul_gpuPKiS0_Pii_param_1];
	ld.param.u32 	%r31, [_Z14matrix_mul_gpuPKiS0_Pii_param_3];
	cvta.to.global.u64 	%rd1, %rd15;
	cvta.to.global.u64 	%rd2, %rd14;
	mov.u32 	%r32, %ctaid.x;
	mov.u32 	%r33, %ntid.x;
	mov.u32 	%r34, %tid.x;
	mad.lo.s32 	%r1, %r32, %r33, %r34;
	mov.u32 	%r35, %ctaid.y;
	mov.u32 	%r36, %ntid.y;
	mov.u32 	%r37, %tid.y;
	mad.lo.s32 	%r38, %r35, %r36, %r37;
	max.s32 	%r39, %r1, %r38;
	setp.ge.s32 	%p1, %r39, %r31;
	@%p1 bra 	$L__BB1_13;
	mul.lo.s32 	%r3, %r31, %r38;
	and.b32  	%r4, %r31, 7;
	setp.lt.u32 	%p2, %r31, 8;
	mov.b32 	%r101, 0;
	mov.u32 	%r106, %r101;
	@%p2 bra 	$L__BB1_4;
	and.b32  	%r101, %r31, 2147483640;
	neg.s32 	%r95, %r101;
	mul.wide.s32 	%rd16, %r31, 4;
	add.s64 	%rd3, %rd1, %rd16;
	shl.b32 	%r7, %r31, 3;
	mul.wide.s32 	%rd17, %r31, 8;
	add.s64 	%rd4, %rd1, %rd17;
	mul.wide.s32 	%rd18, %r31, 12;
	add.s64 	%rd5, %rd1, %rd18;
	mul.wide.s32 	%rd19, %r31, 16;
	add.s64 	%rd6, %rd1, %rd19;
	mul.wide.s32 	%rd20, %r31, 20;
	add.s64 	%rd7, %rd1, %rd20;
	mul.wide.s32 	%rd21, %r31, 24;
	add.s64 	%rd8, %rd1, %rd21;
	mul.wide.s32 	%rd22, %r31, 28;
	add.s64 	%rd9, %rd1, %rd22;
	mul.wide.u32 	%rd23, %r3, 4;
	add.s64 	%rd24, %rd23, %rd2;
	add.s64 	%rd66, %rd24, 16;
	mov.b32 	%r106, 0;
	mov.u32 	%r94, %r1;
$L__BB1_3:
	.pragma "nounroll";
	mul.wide.s32 	%rd25, %r94, 4;
	add.s64 	%rd26, %rd3, %rd25;
	add.s64 	%rd27, %rd4, %rd25;
	add.s64 	%rd28, %rd5, %rd25;
	add.s64 	%rd29, %rd6, %rd25;
	add.s64 	%rd30, %rd7, %rd25;
	add.s64 	%rd31, %rd8, %rd25;
	add.s64 	%rd32, %rd9, %rd25;
	add.s64 	%rd33, %rd1, %rd25;
	ld.global.u32 	%r43, [%rd66+-16];
	ld.global.u32 	%r44, [%rd33];
	mad.lo.s32 	%r45, %r44, %r43, %r106;
	ld.global.u32 	%r46, [%rd66+-12];
	ld.global.u32 	%r47, [%rd26];
	mad.lo.s32 	%r48, %r47, %r46, %r45;
	ld.global.u32 	%r49, [%rd66+-8];
	ld.global.u32 	%r50, [%rd27];
	mad.lo.s32 	%r51, %r50, %r49, %r48;
	ld.global.u32 	%r52, [%rd66+-4];
	ld.global.u32 	%r53, [%rd28];
	mad.lo.s32 	%r54, %r53, %r52, %r51;
	ld.global.u32 	%r55, [%rd66];
	ld.global.u32 	%r56, [%rd29];
	mad.lo.s32 	%r57, %r56, %r55, %r54;
	ld.global.u32 	%r58, [%rd66+4];
	ld.global.u32 	%r59, [%rd30];
	mad.lo.s32 	%r60, %r59, %r58, %r57;
	ld.global.u32 	%r61, [%rd66+8];
	ld.global.u32 	%r62, [%rd31];
	mad.lo.s32 	%r63, %r62, %r61, %r60;
	ld.global.u32 	%r64, [%rd66+12];
	ld.global.u32 	%r65, [%rd32];
	mad.lo.s32 	%r106, %r65, %r64, %r63;
	add.s32 	%r95, %r95, 8;
	add.s32 	%r94, %r94, %r7;
	add.s64 	%rd66, %rd66, 32;
	setp.ne.s32 	%p3, %r95, 0;
	@%p3 bra 	$L__BB1_3;
$L__BB1_4:
	setp.eq.s32 	%p4, %r4, 0;
	@%p4 bra 	$L__BB1_12;
	and.b32  	%r17, %r31, 3;
	setp.lt.u32 	%p5, %r4, 4;
	@%p5 bra 	$L__BB1_7;
	add.s32 	%r67, %r101, %r3;
	mul.wide.u32 	%rd34, %r67, 4;
	add.s64 	%rd35, %rd2, %rd34;
	ld.global.u32 	%r68, [%rd35];
	mad.lo.s32 	%r69, %r101, %r31, %r1;
	mul.wide.s32 	%rd36, %r69, 4;
	add.s64 	%rd37, %rd1, %rd36;
	ld.global.u32 	%r70, [%rd37];
	mad.lo.s32 	%r71, %r70, %r68, %r106;
	cvt.u64.u32 	%rd38, %r3;
	cvt.u64.u32 	%rd39, %r101;
	add.s64 	%rd40, %rd39, %rd38;
	shl.b64 	%rd41, %rd40, 2;
	add.s64 	%rd42, %rd2, %rd41;
	ld.global.u32 	%r72, [%rd42+4];
	mul.wide.s32 	%rd43, %r31, 4;
	add.s64 	%rd44, %rd37, %rd43;
	ld.global.u32 	%r73, [%rd44];
	mad.lo.s32 	%r74, %r73, %r72, %r71;
	ld.global.u32 	%r75, [%rd42+8];
	add.s64 	%rd45, %rd44, %rd43;
	ld.global.u32 	%r76, [%rd45];
	mad.lo.s32 	%r77, %r76, %r75, %r74;
	ld.global.u32 	%r78, [%rd42+12];
	add.s64 	%rd46, %rd45, %rd43;
	ld.global.u32 	%r79, [%rd46];
	mad.lo.s32 	%r106, %r79, %r78, %r77;
	add.s32 	%r101, %r101, 4;
$L__BB1_7:
	setp.eq.s32 	%p6, %r17, 0;
	@%p6 bra 	$L__BB1_12;
	setp.eq.s32 	%p7, %r17, 1;
	@%p7 bra 	$L__BB1_10;
	add.s32 	%r81, %r101, %r3;
	mul.wide.u32 	%rd47, %r81, 4;
	add.s64 	%rd48, %rd2, %rd47;
	ld.global.u32 	%r82, [%rd48];
	mad.lo.s32 	%r83, %r101, %r31, %r1;
	mul.wide.s32 	%rd49, %r83, 4;
	add.s64 	%rd50, %rd1, %rd49;
	ld.global.u32 	%r84, [%rd50];
	mad.lo.s32 	%r85, %r84, %r82, %r106;
	cvt.u64.u32 	%rd51, %r3;
	cvt.u64.u32 	%rd52, %r101;
	add.s64 	%rd53, %rd52, %rd51;
	shl.b64 	%rd54, %rd53, 2;
	add.s64 	%rd55, %rd2, %rd54;
	ld.global.u32 	%r86, [%rd55+4];
	mul.wide.s32 	%rd56, %r31, 4;
	add.s64 	%rd57, %rd50, %rd56;
	ld.global.u32 	%r87, [%rd57];
	mad.lo.s32 	%r106, %r87, %r86, %r85;
	add.s32 	%r101, %r101, 2;
$L__BB1_10:
	and.b32  	%r88, %r31, 1;
	setp.eq.b32 	%p8, %r88, 1;
	not.pred 	%p9, %p8;
	@%p9 bra 	$L__BB1_12;
	add.s32 	%r89, %r101, %r3;
	mul.wide.u32 	%rd58, %r89, 4;
	add.s64 	%rd59, %rd2, %rd58;
	ld.global.u32 	%r90, [%rd59];
	mad.lo.s32 	%r91, %r101, %r31, %r1;
	mul.wide.s32 	%rd60, %r91, 4;
	add.s64 	%rd61, %rd1, %rd60;
	ld.global.u32 	%r92, [%rd61];
	mad.lo.s32 	%r106, %r92, %r90, %r106;
$L__BB1_12:
	ld.param.u64 	%rd65, [_Z14matrix_mul_gpuPKiS0_Pii_param_2];
	add.s32 	%r93, %r3, %r1;
	cvta.to.global.u64 	%rd62, %rd65;
	mul.wide.s32 	%rd63, %r93, 4;
	add.s64 	%rd64, %rd62, %rd63;
	st.global.u32 	[%rd64], %r106;
$L__BB1_13:
	ret;

}


// ===== COMPILED SASS (sm_100) =====

	.target	sm_100

	.elftype	@"ET_EXEC"


//--------------------- .note.nv.tkinfo           --------------------------
	.section	.note.nv.tkinfo,"",@"SHT_NOTE"
	.sectionflags	@"SHF_NOTE_NV_TKINFO"
	.tkinfo
        /*0018*/ 	.word	0x00000002
        /*0030*/ 	.string	""
        /*0030*/ 	.string	"ptxas"
        /*0030*/ 	.string	"Cuda compilation tools, release 13.0, V13.0.88"
        /*0030*/ 	.string	"Build cuda_13.0.r13.0/compiler.36424714_0"
        /*0030*/ 	.string	"-arch sm_100 -m 64 "



//--------------------- .note.nv.cuinfo           --------------------------
	.section	.note.nv.cuinfo,"",@"SHT_NOTE"
	.sectionflags	@"SHF_NOTE_NV_CUINFO"
        /*0018*/ 	.short	0x0002
        /*001a*/ 	.short	0x0064
        /*001c*/ 	.short	0x0082
	.zero		2


//--------------------- .nv.info                  --------------------------
	.section	.nv.info,"",@"SHT_CUDA_INFO"
	.align	4


	//----- nvinfo : EIATTR_REGCOUNT
	.align		4
        /*0000*/ 	.byte	0x04, 0x2f
        /*0002*/ 	.short	(.L_1 - .L_0)
	.align		4
.L_0:
        /*0004*/ 	.word	index@(_Z10stencil_2dPiS_)
        /*0008*/ 	.word	0x00000016


	//----- nvinfo : EIATTR_FRAME_SIZE
	.align		4
.L_1:
        /*000c*/ 	.byte	0x04, 0x11
        /*000e*/ 	.short	(.L_3 - .L_2)
	.align		4
.L_2:
        /*0010*/ 	.word	index@(_Z10stencil_2dPiS_)
        /*0014*/ 	.word	0x00000000


	//----- nvinfo : EIATTR_REGCOUNT
	.align		4
.L_3:
        /*0018*/ 	.byte	0x04, 0x2f
        /*001a*/ 	.short	(.L_5 - .L_4)
	.align		4
.L_4:
        /*001c*/ 	.word	index@(_Z14matrix_mul_gpuPKiS0_Pii)
        /*0020*/ 	.word	0x0000001e


	//----- nvinfo : EIATTR_FRAME_SIZE
	.align		4
.L_5:
        /*0024*/ 	.byte	0x04, 0x11
        /*0026*/ 	.short	(.L_7 - .L_6)
	.align		4
.L_6:
        /*0028*/ 	.word	index@(_Z14matrix_mul_gpuPKiS0_Pii)
        /*002c*/ 	.word	0x00000000


	//----- nvinfo : EIATTR_MIN_STACK_SIZE
	.align		4
.L_7:
        /*0030*/ 	.byte	0x04, 0x12
        /*0032*/ 	.short	(.L_9 - .L_8)
	.align		4
.L_8:
        /*0034*/ 	.word	index@(_Z14matrix_mul_gpuPKiS0_Pii)
        /*0038*/ 	.word	0x00000000


	//----- nvinfo : EIATTR_MIN_STACK_SIZE
	.align		4
.L_9:
        /*003c*/ 	.byte	0x04, 0x12
        /*003e*/ 	.short	(.L_11 - .L_10)
	.align		4
.L_10:
        /*0040*/ 	.word	index@(_Z10stencil_2dPiS_)
        /*0044*/ 	.word	0x00000000
.L_11:


//--------------------- .nv.compat                --------------------------
	.section	.nv.compat,"",@"SHT_CUDA_COMPAT_INFO"
	.align	4
        /*0000*/ 	.byte	0x02, 0x09, 0x00, 0x00, 0x02, 0x02, 0x01, 0x00, 0x02, 0x05, 0x05, 0x00, 0x03, 0x07, 0x01, 0x01
        /*0010*/ 	.byte	0x02, 0x03, 0x00, 0x00, 0x02, 0x06, 0x01, 0x00, 0x04, 0x0b, 0x08, 0x00, 0x09, 0x00, 0x00, 0x00
        /*0020*/ 	.byte	0x00, 0x00, 0x00, 0x00


//--------------------- .nv.info._Z14matrix_mul_gpuPKiS0_Pii --------------------------
	.section	.nv.info._Z14matrix_mul_gpuPKiS0_Pii,"",@"SHT_CUDA_INFO"
	.sectionflags	@""
	.align	4


	//----- nvinfo : EIATTR_CUDA_API_VERSION
	.align		4
        /*0000*/ 	.byte	0x04, 0x37
        /*0002*/ 	.short	(.L_13 - .L_12)
.L_12:
        /*0004*/ 	.word	0x00000082


	//----- nvinfo : EIATTR_KPARAM_INFO
	.align		4
.L_13:
        /*0008*/ 	.byte	0x04, 0x17
        /*000a*/ 	.short	(.L_15 - .L_14)
.L_14:
        /*000c*/ 	.word	0x00000000
        /*0010*/ 	.short	0x0003
        /*0012*/ 	.short	0x0018
        /*0014*/ 	.byte	0x00, 0xf0, 0x11, 0x00


	//----- nvinfo : EIATTR_KPARAM_INFO
	.align		4
.L_15:
        /*0018*/ 	.byte	0x04, 0x17
        /*001a*/ 	.short	(.L_17 - .L_16)
.L_16:
        /*001c*/ 	.word	0x00000000
        /*0020*/ 	.short	0x0002
        /*0022*/ 	.short	0x0010
        /*0024*/ 	.byte	0x00, 0xf5, 0x21, 0x00


	//----- nvinfo : EIATTR_KPARAM_INFO
	.align		4
.L_17:
        /*0028*/ 	.byte	0x04, 0x17
        /*002a*/ 	.short	(.L_19 - .L_18)
.L_18:
        /*002c*/ 	.word	0x00000000
        /*0030*/ 	.short	0x0001
        /*0032*/ 	.short	0x0008
        /*0034*/ 	.byte	0x00, 0xf5, 0x21, 0x00


	//----- nvinfo : EIATTR_KPARAM_INFO
	.align		4
.L_19:
        /*0038*/ 	.byte	0x04, 0x17
        /*003a*/ 	.short	(.L_21 - .L_20)
.L_20:
        /*003c*/ 	.word	0x00000000
        /*0040*/ 	.short	0x0000
        /*0042*/ 	.short	0x0000
        /*0044*/ 	.byte	0x00, 0xf5, 0x21, 0x00


	//----- nvinfo : EIATTR_SPARSE_MMA_MASK
	.align		4
.L_21:
        /*0048*/ 	.byte	0x03, 0x50
        /*004a*/ 	.short	0x0000


	//----- nvinfo : EIATTR_MAXREG_COUNT
	.align		4
        /*004c*/ 	.byte	0x03, 0x1b
        /*004e*/ 	.short	0x00ff


	//----- nvinfo : EIATTR_MERCURY_ISA_VERSION
	.align		4
        /*0050*/ 	.byte	0x03, 0x5f
        /*0052*/ 	.short	0x0101


	//----- nvinfo : EIATTR_VRC_CTA_INIT_COUNT
	.align		4
        /*0054*/ 	.byte	0x02, 0x4a
	.zero		1
	.zero		1


	//----- nvinfo : EIATTR_EXIT_INSTR_OFFSETS
	.align		4
        /*0058*/ 	.byte	0x04, 0x1c
        /*005a*/ 	.short	(.L_23 - .L_22)


	//   ....[0]....
.L_22:
        /*005c*/ 	.word	0x000000c0


	//   ....[1]....
        /*0060*/ 	.word	0x00000a90


	//----- nvinfo : EIATTR_CBANK_PARAM_SIZE
	.align		4
.L_23:
        /*0064*/ 	.byte	0x03, 0x19
        /*0066*/ 	.short	0x001c


	//----- nvinfo : EIATTR_PARAM_CBANK
	.align		4
        /*0068*/ 	.byte	0x04, 0x0a
        /*006a*/ 	.short	(.L_25 - .L_24)
	.align		4
.L_24:
        /*006c*/ 	.word	index@(.nv.constant0._Z14matrix_mul_gpuPKiS0_Pii)
        /*0070*/ 	.short	0x0380
        /*0072*/ 	.short	0x001c


	//----- nvinfo : EIATTR_SW_WAR
	.align		4
.L_25:
        /*0074*/ 	.byte	0x04, 0x36
        /*0076*/ 	.short	(.L_27 - .L_26)
.L_26:
        /*0078*/ 	.word	0x00000008
.L_27:


//--------------------- .nv.info._Z10stencil_2dPiS_ --------------------------
	.section	.nv.info._Z10stencil_2dPiS_,"",@"SHT_CUDA_INFO"
	.sectionflags	@""
	.align	4


	//----- nvinfo : EIATTR_CUDA_API_VERSION
	.align		4
        /*0000*/ 	.byte	0x04, 0x37
        /*0002*/ 	.short	(.L_29 - .L_28)
.L_28:
        /*0004*/ 	.word	0x00000082


	//----- nvinfo : EIATTR_KPARAM_INFO
	.align		4
.L_29:
        /*0008*/ 	.byte	0x04, 0x17
        /*000a*/ 	.short	(.L_31 - .L_30)
.L_30:
        /*000c*/ 	.word	0x00000000
        /*0010*/ 	.short	0x0001
        /*0012*/ 	.short	0x0008
        /*0014*/ 	.byte	0x00, 0xf5, 0x21, 0x00


	//----- nvinfo : EIATTR_KPARAM_INFO
	.align		4
.L_31:
        /*0018*/ 	.byte	0x04, 0x17
        /*001a*/ 	.short	(.L_33 - .L_32)
.L_32:
        /*001c*/ 	.word	0x00000000
        /*0020*/ 	.short	0x0000
        /*0022*/ 	.short	0x0000
        /*0024*/ 	.byte	0x00, 0xf5, 0x21, 0x00


	//----- nvinfo : EIATTR_SPARSE_MMA_MASK
	.align		4
.L_33:
        /*0028*/ 	.byte	0x03, 0x50
        /*002a*/ 	.short	0x0000


	//----- nvinfo : EIATTR_MAXREG_COUNT
	.align		4
        /*002c*/ 	.byte	0x03, 0x1b
        /*002e*/ 	.short	0x00ff


	//----- nvinfo : EIATTR_MERCURY_ISA_VERSION
	.align		4
        /*0030*/ 	.byte	0x03, 0x5f
        /*0032*/ 	.short	0x0101


	//----- nvinfo : EIATTR_VRC_CTA_INIT_COUNT
	.align		4
        /*0034*/ 	.byte	0x02, 0x4a
	.zero		1
	.zero		1


	//----- nvinfo : EIATTR_EXIT_INSTR_OFFSETS
	.align		4
        /*0038*/ 	.byte	0x04, 0x1c
        /*003a*/ 	.short	(.L_35 - .L_34)


	//   ....[0]....
.L_34:
        /*003c*/ 	.word	0x00000260


	//----- nvinfo : EIATTR_CBANK_PARAM_SIZE
	.align		4
.L_35:
        /*0040*/ 	.byte	0x03, 0x19
        /*0042*/ 	.short	0x0010


	//----- nvinfo : EIATTR_PARAM_CBANK
	.align		4
        /*0044*/ 	.byte	0x04, 0x0a
        /*0046*/ 	.short	(.L_37 - .L_36)
	.align		4
.L_36:
        /*0048*/ 	.word	index@(.nv.constant0._Z10stencil_2dPiS_)
        /*004c*/ 	.short	0x0380
        /*004e*/ 	.short	0x0010


	//----- nvinfo : EIATTR_SW_WAR
	.align		4
.L_37:
        /*0050*/ 	.byte	0x04, 0x36
        /*0052*/ 	.short	(.L_39 - .L_38)
.L_38:
        /*0054*/ 	.word	0x00000008
.L_39:


//--------------------- .nv.callgraph             --------------------------
	.section	.nv.callgraph,"",@"SHT_CUDA_CALLGRAPH"
	.align	4
	.sectionentsize	8
	.align		4
        /*0000*/ 	.word	0x00000000
	.align		4
        /*0004*/ 	.word	0xffffffff
	.align		4
        /*0008*/ 	.word	0x00000000
	.align		4
        /*000c*/ 	.word	0xfffffffe
	.align		4
        /*0010*/ 	.word	0x00000000
	.align		4
        /*0014*/ 	.word	0xfffffffd
	.align		4
        /*0018*/ 	.word	0x00000000
	.align		4
        /*001c*/ 	.word	0xfffffffc


//--------------------- .text._Z14matrix_mul_gpuPKiS0_Pii --------------------------
	.section	.text._Z14matrix_mul_gpuPKiS0_Pii,"ax",@progbits
	.align	128
        .global         _Z14matrix_mul_gpuPKiS0_Pii
        .type           _Z14matrix_mul_gpuPKiS0_Pii,@function
        .size           _Z14matrix_mul_gpuPKiS0_Pii,(.L_x_6 - _Z14matrix_mul_gpuPKiS0_Pii)
        .other          _Z14matrix_mul_gpuPKiS0_Pii,@"STO_CUDA_ENTRY STV_DEFAULT"
_Z14matrix_mul_gpuPKiS0_Pii:
.text._Z14matrix_mul_gpuPKiS0_Pii:
[----:B------:R-:W-:Y:S01]  /*0000*/  LDC R1, c[0x0][0x37c] ;  /* 0x0000df00ff017b82 */ /* 0x000fe20000000800 */
[----:B------:R-:W0:Y:S07]  /*0010*/  S2R R3, SR_TID.X ;  /* 0x0000000000037919 */ /* 0x000e2e0000002100 */
[----:B------:R-:W0:Y:S01]  /*0020*/  LDC R0, c[0x0][0x360] ;  /* 0x0000d800ff007b82 */ /* 0x000e220000000800 */
[----:B------:R-:W1:Y:S01]  /*0030*/  LDCU UR20, c[0x0][0x398] ;  /* 0x00007300ff1477ac */ /* 0x000e620008000800 */
[----:B------:R-:W2:Y:S06]  /*0040*/  S2R R2, SR_TID.Y ;  /* 0x0000000000027919 */ /* 0x000eac0000002200 */
[----:B------:R-:W0:Y:S08]  /*0050*/  S2UR UR4, SR_CTAID.X ;  /* 0x00000000000479c3 */ /* 0x000e300000002500 */
[----:B------:R-:W2:Y:S08]  /*0060*/  S2UR UR5, SR_CTAID.Y ;  /* 0x00000000000579c3 */ /* 0x000eb00000002600 */
[----:B------:R-:W2:Y:S01]  /*0070*/  LDC R13, c[0x0][0x364] ;  /* 0x0000d900ff0d7b82 */ /* 0x000ea20000000800 */
[----:B0-----:R-:W-:-:S02]  /*0080*/  IMAD R0, R0, UR4, R3 ;  /* 0x0000000400007c24 */ /* 0x001fc4000f8e0203 */
[----:B--2---:R-:W-:-:S05]  /*0090*/  IMAD R13, R13, UR5, R2 ;  /* 0x000000050d0d7c24 */ /* 0x004fca000f8e0202 */
[----:B------:R-:W-:-:S04]  /*00a0*/  VIMNMX R2, PT, PT, R0, R13, !PT ;  /* 0x0000000d00027248 */ /* 0x000fc80007fe0100 */
[----:B-1----:R-:W-:-:S13]  /*00b0*/  ISETP.GE.AND P0, PT, R2, UR20, PT ;  /* 0x0000001402007c0c */ /* 0x002fda000bf06270 */
[----:B------:R-:W-:Y:S05]  /*00c0*/  @P0 EXIT ;  /* 0x000000000000094d */ /* 0x000fea0003800000 */
[----:B------:R-:W-:Y:S01]  /*00d0*/  UISETP.GE.U32.AND UP0, UPT, UR20, 0x8, UPT ;  /* 0x000000081400788c */ /* 0x000fe2000bf06070 */
[----:B------:R-:W-:Y:S02]  /*00e0*/  HFMA2 R12, -RZ, RZ, 0, 0 ;  /* 0x00000000ff0c7431 */ /* 0x000fe400000001ff */
[----:B------:R-:W-:Y:S01]  /*00f0*/  IMAD R13, R13, UR20, RZ ;  /* 0x000000140d0d7c24 */ /* 0x000fe2000f8e02ff */
[----:B------:R-:W-:Y:S01]  /*0100*/  UMOV UR4, URZ ;  /* 0x000000ff00047c82 */ /* 0x000fe20008000000 */
[----:B------:R-:W0:Y:S04]  /*0110*/  LDCU.64 UR18, c[0x0][0x358] ;  /* 0x00006b00ff1277ac */ /* 0x000e280008000a00 */
[----:B------:R-:W-:Y:S05]  /*0120*/  BRA.U !UP0, `(.L_x_0) ;  /* 0x0000000508047547 */ /* 0x000fea000b800000 */
[----:B------:R-:W1:Y:S01]  /*0130*/  LDCU.128 UR24, c[0x0][0x380] ;  /* 0x00007000ff1877ac */ /* 0x000e620008000c00 */
[----:B------:R-:W-:Y:S02]  /*0140*/  MOV R12, RZ ;  /* 0x000000ff000c7202 */ /* 0x000fe40000000f00 */
[----:B------:R-:W-:Y:S01]  /*0150*/  MOV R14, R0 ;  /* 0x00000000000e7202 */ /* 0x000fe20000000f00 */
[----:B------:R-:W-:-:S04]  /*0160*/  ULOP3.LUT UR4, UR20, 0x7ffffff8, URZ, 0xc0, !UPT ;  /* 0x7ffffff814047892 */ /* 0x000fc8000f8ec0ff */
[----:B------:R-:W-:Y:S01]  /*0170*/  UIADD3 UR5, UPT, UPT, -UR4, URZ, URZ ;  /* 0x000000ff04057290 */ /* 0x000fe2000fffe1ff */
[----:B-1----:R-:W-:Y:S01]  /*0180*/  MOV R2, UR24 ;  /* 0x0000001800027c02 */ /* 0x002fe20008000f00 */
[----:B------:R-:W-:Y:S01]  /*0190*/  UIMAD.WIDE UR6, UR20, 0x8, UR26 ;  /* 0x00000008140678a5 */ /* 0x000fe2000f8e021a */
[----:B------:R-:W-:Y:S01]  /*01a0*/  MOV R3, UR25 ;  /* 0x0000001900037c02 */ /* 0x000fe20008000f00 */
[----:B------:R-:W-:Y:S02]  /*01b0*/  UIMAD.WIDE UR8, UR20, 0xc, UR26 ;  /* 0x0000000c140878a5 */ /* 0x000fe4000f8e021a */
[----:B------:R-:W-:Y:S01]  /*01c0*/  UIMAD.WIDE UR10, UR20, 0x10, UR26 ;  /* 0x00000010140a78a5 */ /* 0x000fe2000f8e021a */
[----:B------:R-:W-:Y:S01]  /*01d0*/  IMAD.WIDE.U32 R2, R13, 0x4, R2 ;  /* 0x000000040d027825 */ /* 0x000fe200078e0002 */
[----:B------:R-:W-:Y:S02]  /*01e0*/  UIMAD.WIDE UR12, UR20, 0x14, UR26 ;  /* 0x00000014140c78a5 */ /* 0x000fe4000f8e021a */
[----:B------:R-:W-:Y:S01]  /*01f0*/  UIMAD.WIDE UR14, UR20, 0x18, UR26 ;  /* 0x00000018140e78a5 */ /* 0x000fe2000f8e021a */
[----:B------:R-:W-:Y:S01]  /*0200*/  IADD3 R2, P0, PT, R2, 0x10, RZ ;  /* 0x0000001002027810 */ /* 0x000fe20007f1e0ff */
[----:B------:R-:W-:-:S03]  /*0210*/  UIMAD.WIDE UR16, UR20, 0x1c, UR26 ;  /* 0x0000001c141078a5 */ /* 0x000fc6000f8e021a */
[----:B------:R-:W-:-:S09]  /*0220*/  IADD3.X R3, PT, PT, RZ, R3, RZ, P0, !PT ;  /* 0x00000003ff037210 */ /* 0x000fd200007fe4ff */
.L_x_1:
[----:B------:R-:W-:Y:S01]  /*0230*/  UIMAD.WIDE UR22, UR20, 0x4, UR26 ;  /* 0x00000004141678a5 */ /* 0x000fe2000f8e021a */
[----:B------:R-:W-:Y:S02]  /*0240*/  IMAD.MOV.U32 R23, RZ, RZ, 0x4 ;  /* 0x00000004ff177424 */ /* 0x000fe400078e00ff */
[----:B------:R-:W-:Y:S01]  /*0250*/  HFMA2 R11, -RZ, RZ, 0, 2.384185791015625e-07 ;  /* 0x00000004ff0b7431 */ /* 0x000fe200000001ff */
[----:B------:R-:W-:Y:S01]  /*0260*/  MOV R25, 0x4 ;  /* 0x0000000400197802 */ /* 0x000fe20000000f00 */
[----:B0-----:R-:W2:Y:S01]  /*0270*/  LDG.E R21, desc[UR18][R2.64+-0x10] ;  /* 0xfffff01202157981 */ /* 0x001ea2000c1e1900 */
[C---:B------:R-:W-:Y:S01]  /*0280*/  IMAD.WIDE R22, R14.reuse, R23, UR26 ;  /* 0x0000001a0e167e25 */ /* 0x040fe2000f8e0217 */
[----:B------:R-:W-:Y:S02]  /*0290*/  MOV R8, UR22 ;  /* 0x0000001600087c02 */ /* 0x000fe40008000f00 */
[----:B------:R-:W-:Y:S01]  /*02a0*/  MOV R9, UR23 ;  /* 0x0000001700097c02 */ /* 0x000fe20008000f00 */
[----:B------:R-:W3:Y:S02]  /*02b0*/  LDG.E R19, desc[UR18][R2.64+-0xc] ;  /* 0xfffff41202137981 */ /* 0x000ee4000c1e1900 */
[----:B------:R-:W-:-:S02]  /*02c0*/  IMAD.WIDE R8, R14, 0x4, R8 ;  /* 0x000000040e087825 */ /* 0x000fc400078e0208 */
[----:B------:R-:W2:Y:S01]  /*02d0*/  LDG.E R22, desc[UR18][R22.64] ;  /* 0x0000001216167981 */ /* 0x000ea2000c1e1900 */
[----:B------:R-:W-:Y:S01]  /*02e0*/  MOV R5, 0x4 ;  /* 0x0000000400057802 */ /* 0x000fe20000000f00 */
[C---:B------:R-:W-:Y:S02]  /*02f0*/  IMAD.WIDE R24, R14.reuse, R25, UR6 ;  /* 0x000000060e187e25 */ /* 0x040fe4000f8e0219 */
[----:B------:R0:W3:Y:S02]  /*0300*/  LDG.E R20, desc[UR18][R8.64] ;  /* 0x0000001208147981 */ /* 0x0000e4000c1e1900 */
[----:B------:R-:W-:Y:S02]  /*0310*/  IMAD.WIDE R10, R14, R11, UR8 ;  /* 0x000000080e0a7e25 */ /* 0x000fe4000f8e020b */
[----:B------:R-:W4:Y:S04]  /*0320*/  LDG.E R18, desc[UR18][R24.64] ;  /* 0x0000001218127981 */ /* 0x000f28000c1e1900 */
[----:B------:R-:W4:Y:S01]  /*0330*/  LDG.E R17, desc[UR18][R2.64+-0x8] ;  /* 0xfffff81202117981 */ /* 0x000f22000c1e1900 */
[----:B0-----:R-:W-:-:S02]  /*0340*/  HFMA2 R9, -RZ, RZ, 0, 2.384185791015625e-07 ;  /* 0x00000004ff097431 */ /* 0x001fc400000001ff */
[----:B------:R-:W-:Y:S01]  /*0350*/  IMAD.MOV.U32 R7, RZ, RZ, 0x4 ;  /* 0x00000004ff077424 */ /* 0x000fe200078e00ff */
[----:B------:R0:W5:Y:S01]  /*0360*/  LDG.E R16, desc[UR18][R10.64] ;  /* 0x000000120a107981 */ /* 0x000162000c1e1900 */
[----:B------:R-:W-:-:S03]  /*0370*/  IMAD.WIDE R4, R14, R5, UR10 ;  /* 0x0000000a0e047e25 */ /* 0x000fc6000f8e0205 */
[----:B------:R-:W5:Y:S01]  /*0380*/  LDG.E R15, desc[UR18][R2.64+-0x4] ;  /* 0xfffffc12020f7981 */ /* 0x000f62000c1e1900 */
[C---:B------:R-:W-:Y:S01]  /*0390*/  IMAD.WIDE R6, R14.reuse, R7, UR12 ;  /* 0x0000000c0e067e25 */ /* 0x040fe2000f8e0207 */
[----:B------:R-:W-:Y:S02]  /*03a0*/  MOV R27, 0x4 ;  /* 0x00000004001b7802 */ /* 0x000fe40000000f00 */
[----:B------:R1:W5:Y:S01]  /*03b0*/  LDG.E R4, desc[UR18][R4.64] ;  /* 0x0000001204047981 */ /* 0x000362000c1e1900 */
[----:B------:R-:W-:-:S03]  /*03c0*/  IMAD.WIDE R8, R14, R9, UR14 ;  /* 0x0000000e0e087e25 */ /* 0x000fc6000f8e0209 */
[----:B------:R-:W5:Y:S01]  /*03d0*/  LDG.E R23, desc[UR18][R2.64] ;  /* 0x0000001202177981 */ /* 0x000f62000c1e1900 */
[----:B0-----:R-:W-:-:S03]  /*03e0*/  IMAD.WIDE R10, R14, R27, UR16 ;  /* 0x000000100e0a7e25 */ /* 0x001fc6000f8e021b */
[----:B------:R-:W5:Y:S04]  /*03f0*/  LDG.E R7, desc[UR18][R6.64] ;  /* 0x0000001206077981 */ /* 0x000f68000c1e1900 */
[----:B------:R-:W5:Y:S04]  /*0400*/  LDG.E R24, desc[UR18][R2.64+0x4] ;  /* 0x0000041202187981 */ /* 0x000f68000c1e1900 */
[----:B------:R-:W5:Y:S04]  /*0410*/  LDG.E R8, desc[UR18][R8.64] ;  /* 0x0000001208087981 */ /* 0x000f68000c1e1900 */
[----:B------:R-:W5:Y:S04]  /*0420*/  LDG.E R25, desc[UR18][R2.64+0x8] ;  /* 0x0000081202197981 */ /* 0x000f68000c1e1900 */
[----:B------:R-:W5:Y:S04]  /*0430*/  LDG.E R10, desc[UR18][R10.64] ;  /* 0x000000120a0a7981 */ /* 0x000f68000c1e1900 */
[----:B------:R0:W5:Y:S01]  /*0440*/  LDG.E R27, desc[UR18][R2.64+0xc] ;  /* 0x00000c12021b7981 */ /* 0x000162000c1e1900 */
[----:B------:R-:W-:-:S04]  /*0450*/  UIADD3 UR5, UPT, UPT, UR5, 0x8, URZ ;  /* 0x0000000805057890 */ /* 0x000fc8000fffe0ff */
[----:B------:R-:W-:Y:S01]  /*0460*/  UISETP.NE.AND UP0, UPT, UR5, URZ, UPT ;  /* 0x000000ff0500728c */ /* 0x000fe2000bf05270 */
[----:B-1----:R-:W-:Y:S02]  /*0470*/  MOV R5, UR20 ;  /* 0x0000001400057c02 */ /* 0x002fe40008000f00 */
[----:B0-----:R-:W-:Y:S02]  /*0480*/  IADD3 R2, P0, PT, R2, 0x20, RZ ;  /* 0x0000002002027810 */ /* 0x001fe40007f1e0ff */
[----:B------:R-:W-:Y:S02]  /*0490*/  LEA R14, R5, R14, 0x3 ;  /* 0x0000000e050e7211 */ /* 0x000fe400078e18ff */
[----:B------:R-:W-:Y:S01]  /*04a0*/  IADD3.X R3, PT, PT, RZ, R3, RZ, P0, !PT ;  /* 0x00000003ff037210 */ /* 0x000fe200007fe4ff */
[----:B--2---:R-:W-:-:S04]  /*04b0*/  IMAD R21, R21, R22, R12 ;  /* 0x0000001615157224 */ /* 0x004fc800078e020c */
[----:B---3--:R-:W-:-:S04]  /*04c0*/  IMAD R19, R19, R20, R21 ;  /* 0x0000001413137224 */ /* 0x008fc800078e0215 */
[----:B----4-:R-:W-:-:S04]  /*04d0*/  IMAD R17, R17, R18, R19 ;  /* 0x0000001211117224 */ /* 0x010fc800078e0213 */
[----:B-----5:R-:W-:-:S04]  /*04e0*/  IMAD R15, R15, R16, R17 ;  /* 0x000000100f0f7224 */ /* 0x020fc800078e0211 */
[----:B------:R-:W-:-:S04]  /*04f0*/  IMAD R4, R23, R4, R15 ;  /* 0x0000000417047224 */ /* 0x000fc800078e020f */
[----:B------:R-:W-:-:S04]  /*0500*/  IMAD R4, R24, R7, R4 ;  /* 0x0000000718047224 */ /* 0x000fc800078e0204 */
[----:B------:R-:W-:-:S04]  /*0510*/  IMAD R4, R25, R8, R4 ;  /* 0x0000000819047224 */ /* 0x000fc800078e0204 */
[----:B------:R-:W-:Y:S01]  /*0520*/  IMAD R12, R27, R10, R4 ;  /* 0x0000000a1b0c7224 */ /* 0x000fe200078e0204 */
[----:B------:R-:W-:Y:S06]  /*0530*/  BRA.U UP0, `(.L_x_1) ;  /* 0xfffffffd003c7547 */ /* 0x000fec000b83ffff */
.L_x_0:
[----:B------:R-:W-:-:S04]  /*0540*/  ULOP3.LUT UR6, UR20, 0x7, URZ, 0xc0, !UPT ;  /* 0x0000000714067892 */ /* 0x000fc8000f8ec0ff */
[----:B------:R-:W-:-:S09]  /*0550*/  UISETP.NE.AND UP0, UPT, UR6, URZ, UPT ;  /* 0x000000ff0600728c */ /* 0x000fd2000bf05270 */
[----:B------:R-:W-:Y:S05]  /*0560*/  BRA.U !UP0, `(.L_x_2) ;  /* 0x0000000508387547 */ /* 0x000fea000b800000 */
[----:B------:R-:W-:Y:S02]  /*0570*/  UISETP.GE.U32.AND UP0, UPT, UR6, 0x4, UPT ;  /* 0x000000040600788c */ /* 0x000fe4000bf06070 */
[----:B------:R-:W-:-:S04]  /*0580*/  ULOP3.LUT UR5, UR20, 0x3, URZ, 0xc0, !UPT ;  /* 0x0000000314057892 */ /* 0x000fc8000f8ec0ff */
[----:B------:R-:W-:-:S03]  /*0590*/  UISETP.NE.AND UP1, UPT, UR5, URZ, UPT ;  /* 0x000000ff0500728c */ /* 0x000fc6000bf25270 */
[----:B------:R-:W-:Y:S08]  /*05a0*/  BRA.U !UP0, `(.L_x_3) ;  /* 0x00000001087c7547 */ /* 0x000ff0000b800000 */
[----:B------:R-:W1:Y:S01]  /*05b0*/  LDC.64 R6, c[0x0][0x388] ;  /* 0x0000e200ff067b82 */ /* 0x000e620000000a00 */
[----:B------:R-:W2:Y:S01]  /*05c0*/  LDCU.64 UR6, c[0x0][0x380] ;  /* 0x00007000ff0677ac */ /* 0x000ea20008000a00 */
[----:B------:R-:W-:Y:S01]  /*05d0*/  IMAD.U32 R9, RZ, RZ, UR4 ;  /* 0x00000004ff097e24 */ /* 0x000fe2000f8e00ff */
[C---:B------:R-:W-:Y:S02]  /*05e0*/  IADD3 R3, PT, PT, R13.reuse, UR4, RZ ;  /* 0x000000040d037c10 */ /* 0x040fe4000fffe0ff */
[----:B------:R-:W-:Y:S01]  /*05f0*/  IADD3 R10, P0, PT, R13, UR4, RZ ;  /* 0x000000040d0a7c10 */ /* 0x000fe2000ff1e0ff */
[----:B------:R-:W-:Y:S01]  /*0600*/  IMAD R9, R9, UR20, R0 ;  /* 0x0000001409097c24 */ /* 0x000fe2000f8e0200 */
[----:B------:R-:W-:Y:S01]  /*0610*/  MOV R11, UR20 ;  /* 0x00000014000b7c02 */ /* 0x000fe20008000f00 */
[----:B------:R-:W3:Y:S01]  /*0620*/  LDC.64 R4, c[0x0][0x380] ;  /* 0x0000e000ff047b82 */ /* 0x000ee20000000a00 */
[----:B------:R-:W-:Y:S01]  /*0630*/  MOV R15, UR20 ;  /* 0x00000014000f7c02 */ /* 0x000fe20008000f00 */
[----:B-1----:R-:W-:Y:S01]  /*0640*/  IMAD.WIDE R6, R9, 0x4, R6 ;  /* 0x0000000409067825 */ /* 0x002fe200078e0206 */
[----:B------:R-:W-:-:S05]  /*0650*/  MOV R9, UR20 ;  /* 0x0000001400097c02 */ /* 0x000fca0008000f00 */
[----:B------:R-:W-:Y:S02]  /*0660*/  IMAD.WIDE R8, R9, 0x4, R6 ;  /* 0x0000000409087825 */ /* 0x000fe400078e0206 */
[----:B0-----:R-:W4:Y:S02]  /*0670*/  LDG.E R6, desc[UR18][R6.64] ;  /* 0x0000001206067981 */ /* 0x001f24000c1e1900 */
[----:B---3--:R-:W-:Y:S01]  /*0680*/  IMAD.WIDE.U32 R4, R3, 0x4, R4 ;  /* 0x0000000403047825 */ /* 0x008fe200078e0004 */
[----:B------:R-:W-:Y:S01]  /*0690*/  IADD3.X R3, PT, PT, RZ, RZ, RZ, P0, !PT ;  /* 0x000000ffff037210 */ /* 0x000fe200007fe4ff */
[----:B------:R-:W3:Y:S01]  /*06a0*/  LDG.E R17, desc[UR18][R8.64] ;  /* 0x0000001208117981 */ /* 0x000ee2000c1e1900 */
[----:B--2---:R-:W-:-:S03]  /*06b0*/  LEA R2, P0, R10, UR6, 0x2 ;  /* 0x000000060a027c11 */ /* 0x004fc6000f8010ff */
[----:B------:R-:W4:Y:S01]  /*06c0*/  LDG.E R5, desc[UR18][R4.64] ;  /* 0x0000001204057981 */ /* 0x000f22000c1e1900 */
[----:B------:R-:W-:Y:S01]  /*06d0*/  LEA.HI.X R3, R10, UR7, R3, 0x2, P0 ;  /* 0x000000070a037c11 */ /* 0x000fe200080f1403 */
[----:B------:R-:W-:-:S04]  /*06e0*/  IMAD.WIDE R10, R11, 0x4, R8 ;  /* 0x000000040b0a7825 */ /* 0x000fc800078e0208 */
[----:B------:R-:W3:Y:S01]  /*06f0*/  LDG.E R16, desc[UR18][R2.64+0x4] ;  /* 0x0000041202107981 */ /* 0x000ee2000c1e1900 */
[----:B------:R-:W-:-:S03]  /*0700*/  IMAD.WIDE R14, R15, 0x4, R10 ;  /* 0x000000040f0e7825 */ /* 0x000fc600078e020a */
[----:B------:R-:W2:Y:S04]  /*0710*/  LDG.E R19, desc[UR18][R10.64] ;  /* 0x000000120a137981 */ /* 0x000ea8000c1e1900 */
[----:B------:R-:W2:Y:S04]  /*0720*/  LDG.E R18, desc[UR18][R2.64+0x8] ;  /* 0x0000081202127981 */ /* 0x000ea8000c1e1900 */
[----:B------:R-:W5:Y:S04]  /*0730*/  LDG.E R20, desc[UR18][R2.64+0xc] ;  /* 0x00000c1202147981 */ /* 0x000f68000c1e1900 */
[----:B------:R-:W5:Y:S01]  /*0740*/  LDG.E R14, desc[UR18][R14.64] ;  /* 0x000000120e0e7981 */ /* 0x000f62000c1e1900 */
[----:B------:R-:W-:Y:S01]  /*0750*/  UIADD3 UR4, UPT, UPT, UR4, 0x4, URZ ;  /* 0x0000000404047890 */ /* 0x000fe2000fffe0ff */
[----:B----4-:R-:W-:-:S04]  /*0760*/  IMAD R5, R5, R6, R12 ;  /* 0x0000000605057224 */ /* 0x010fc800078e020c */
[----:B---3--:R-:W-:-:S04]  /*0770*/  IMAD R5, R16, R17, R5 ;  /* 0x0000001110057224 */ /* 0x008fc800078e0205 */
[----:B--2---:R-:W-:-:S04]  /*0780*/  IMAD R5, R18, R19, R5 ;  /* 0x0000001312057224 */ /* 0x004fc800078e0205 */
[----:B-----5:R-:W-:-:S07]  /*0790*/  IMAD R12, R20, R14, R5 ;  /* 0x0000000e140c7224 */ /* 0x020fce00078e0205 */
.L_x_3:
[----:B------:R-:W-:Y:S05]  /*07a0*/  BRA.U !UP1, `(.L_x_2) ;  /* 0x0000000109a87547 */ /* 0x000fea000b800000 */
[----:B------:R-:W-:Y:S01]  /*07b0*/  UISETP.NE.AND UP0, UPT, UR5, 0x1, UPT ;  /* 0x000000010500788c */ /* 0x000fe2000bf05270 */
[----:B------:R-:W-:Y:S01]  /*07c0*/  MOV R7, UR4 ;  /* 0x0000000400077c02 */ /* 0x000fe20008000f00 */
[----:B------:R-:W-:Y:S02]  /*07d0*/  ULOP3.LUT UR5, UR20, 0x1, URZ, 0xc0, !UPT ;  /* 0x0000000114057892 */ /* 0x000fe4000f8ec0ff */
[----:B------:R-:W-:Y:S02]  /*07e0*/  MOV R15, UR20 ;  /* 0x00000014000f7c02 */ /* 0x000fe40008000f00 */
[----:B------:R-:W-:Y:S01]  /*07f0*/  UISETP.NE.U32.AND UP1, UPT, UR5, 0x1, UPT ;  /* 0x000000010500788c */ /* 0x000fe2000bf25070 */
[----:B------:R-:W-:-:S04]  /*0800*/  PLOP3.LUT P1, PT, PT, PT, UP0, 0x80, 0x8 ;  /* 0x000000000008781c */ /* 0x000fc80003f2f008 */
[----:B------:R-:W1:Y:S01]  /*0810*/  @UP0 LDCU.128 UR8, c[0x0][0x380] ;  /* 0x00007000ff0807ac */ /* 0x000e620008000c00 */
[----:B------:R-:W-:Y:S01]  /*0820*/  PLOP3.LUT P0, PT, PT, PT, UP1, 0x80, 0x8 ;  /* 0x000000000008781c */ /* 0x000fe20003f0f018 */
[----:B------:R-:W2:Y:S04]  /*0830*/  @UP0 LDCU.64 UR6, c[0x0][0x380] ;  /* 0x00007000ff0607ac */ /* 0x000ea80008000a00 */
[----:B------:R-:W3:Y:S03]  /*0840*/  @!UP1 LDCU.128 UR12, c[0x0][0x380] ;  /* 0x00007000ff0c97ac */ /* 0x000ee60008000c00 */
[C---:B------:R-:W-:Y:S02]  /*0850*/  @P1 IADD3 R3, PT, PT, R13.reuse, UR4, RZ ;  /* 0x000000040d031c10 */ /* 0x040fe4000fffe0ff */
[----:B------:R-:W-:Y:S01]  /*0860*/  @P1 IADD3 R6, P2, PT, R13, UR4, RZ ;  /* 0x000000040d061c10 */ /* 0x000fe2000ff5e0ff */
[----:B------:R-:W-:Y:S01]  /*0870*/  @UP0 UIADD3 UR4, UPT, UPT, UR4, 0x2, URZ ;  /* 0x0000000204040890 */ /* 0x000fe2000fffe0ff */
[----:B-1----:R-:W-:Y:S01]  /*0880*/  MOV R11, UR9 ;  /* 0x00000009000b7c02 */ /* 0x002fe20008000f00 */
[----:B------:R-:W-:Y:S01]  /*0890*/  IMAD.U32 R10, RZ, RZ, UR8 ;  /* 0x00000008ff0a7e24 */ /* 0x000fe2000f8e00ff */
[----:B------:R-:W-:-:S02]  /*08a0*/  MOV R4, UR10 ;  /* 0x0000000a00047c02 */ /* 0x000fc40008000f00 */
[----:B------:R-:W-:Y:S01]  /*08b0*/  MOV R5, UR11 ;  /* 0x0000000b00057c02 */ /* 0x000fe20008000f00 */
[----:B------:R-:W-:-:S04]  /*08c0*/  @P1 IMAD.WIDE.U32 R10, R3, 0x4, R10 ;  /* 0x00000004030a1825 */ /* 0x000fc800078e000a */
[----:B------:R-:W-:Y:S01]  /*08d0*/  @P1 IMAD R3, R7, UR20, R0 ;  /* 0x0000001407031c24 */ /* 0x000fe2000f8e0200 */
[----:B------:R-:W-:Y:S01]  /*08e0*/  @P1 IADD3.X R7, PT, PT, RZ, RZ, RZ, P2, !PT ;  /* 0x000000ffff071210 */ /* 0x000fe200017fe4ff */
[----:B------:R-:W-:Y:S01]  /*08f0*/  IMAD.U32 R19, RZ, RZ, UR4 ;  /* 0x00000004ff137e24 */ /* 0x000fe2000f8e00ff */
[C---:B--2---:R-:W-:Y:S01]  /*0900*/  @P1 LEA R2, P2, R6.reuse, UR6, 0x2 ;  /* 0x0000000606021c11 */ /* 0x044fe2000f8410ff */
[----:B------:R-:W-:Y:S01]  /*0910*/  @P1 IMAD.WIDE R4, R3, 0x4, R4 ;  /* 0x0000000403041825 */ /* 0x000fe200078e0204 */
[----:B------:R-:W-:Y:S01]  /*0920*/  @!P0 IADD3 R17, PT, PT, R13, UR4, RZ ;  /* 0x000000040d118c10 */ /* 0x000fe2000fffe0ff */
[----:B0-----:R-:W2:Y:S01]  /*0930*/  @P1 LDG.E R11, desc[UR18][R10.64] ;  /* 0x000000120a0b1981 */ /* 0x001ea2000c1e1900 */
[----:B------:R-:W-:Y:S01]  /*0940*/  @P1 LEA.HI.X R3, R6, UR7, R7, 0x2, P2 ;  /* 0x0000000706031c11 */ /* 0x000fe200090f1407 */
[----:B------:R-:W-:Y:S01]  /*0950*/  @!P0 IMAD R19, R19, UR20, R0 ;  /* 0x0000001413138c24 */ /* 0x000fe2000f8e0200 */
[----:B---3--:R-:W-:Y:S01]  /*0960*/  MOV R6, UR12 ;  /* 0x0000000c00067c02 */ /* 0x008fe20008000f00 */
[----:B------:R-:W-:Y:S01]  /*0970*/  @P1 IMAD.WIDE R14, R15, 0x4, R4 ;  /* 0x000000040f0e1825 */ /* 0x000fe200078e0204 */
[----:B------:R-:W-:Y:S01]  /*0980*/  MOV R7, UR13 ;  /* 0x0000000d00077c02 */ /* 0x000fe20008000f00 */
[----:B------:R-:W2:Y:S01]  /*0990*/  @P1 LDG.E R4, desc[UR18][R4.64] ;  /* 0x0000001204041981 */ /* 0x000ea2000c1e1900 */
[----:B------:R-:W-:-:S02]  /*09a0*/  MOV R8, UR14 ;  /* 0x0000000e00087c02 */ /* 0x000fc40008000f00 */
[----:B------:R-:W-:Y:S01]  /*09b0*/  MOV R9, UR15 ;  /* 0x0000000f00097c02 */ /* 0x000fe20008000f00 */
[----:B------:R-:W-:Y:S01]  /*09c0*/  @!P0 IMAD.WIDE.U32 R6, R17, 0x4, R6 ;  /* 0x0000000411068825 */ /* 0x000fe200078e0006 */
[----:B------:R-:W3:Y:S03]  /*09d0*/  @P1 LDG.E R14, desc[UR18][R14.64] ;  /* 0x000000120e0e1981 */ /* 0x000ee6000c1e1900 */
[----:B------:R-:W-:Y:S01]  /*09e0*/  @!P0 IMAD.WIDE R8, R19, 0x4, R8 ;  /* 0x0000000413088825 */ /* 0x000fe200078e0208 */
[----:B------:R-:W3:Y:S04]  /*09f0*/  @P1 LDG.E R2, desc[UR18][R2.64+0x4] ;  /* 0x0000041202021981 */ /* 0x000ee8000c1e1900 */
[----:B------:R-:W4:Y:S04]  /*0a00*/  @!P0 LDG.E R7, desc[UR18][R6.64] ;  /* 0x0000001206078981 */ /* 0x000f28000c1e1900 */
[----:B------:R-:W4:Y:S01]  /*0a10*/  @!P0 LDG.E R8, desc[UR18][R8.64] ;  /* 0x0000001208088981 */ /* 0x000f22000c1e1900 */
[----:B--2---:R-:W-:-:S04]  /*0a20*/  @P1 IMAD R11, R11, R4, R12 ;  /* 0x000000040b0b1224 */ /* 0x004fc800078e020c */
[----:B---3--:R-:W-:-:S04]  /*0a30*/  @P1 IMAD R12, R2, R14, R11 ;  /* 0x0000000e020c1224 */ /* 0x008fc800078e020b */
[----:B----4-:R-:W-:-:S07]  /*0a40*/  @!P0 IMAD R12, R7, R8, R12 ;  /* 0x00000008070c8224 */ /* 0x010fce00078e020c */
.L_x_2:
[----:B------:R-:W1:Y:S01]  /*0a50*/  LDC.64 R2, c[0x0][0x390] ;  /* 0x0000e400ff027b82 */ /* 0x000e620000000a00 */
[----:B------:R-:W-:-:S05]  /*0a60*/  IADD3 R13, PT, PT, R0, R13, RZ ;  /* 0x0000000d000d7210 */ /* 0x000fca0007ffe0ff */
[----:B-1----:R-:W-:-:S05]  /*0a70*/  IMAD.WIDE R2, R13, 0x4, R2 ;  /* 0x000000040d027825 */ /* 0x002fca00078e0202 */
[----:B0-----:R-:W-:Y:S01]  /*0a80*/  STG.E desc[UR18][R2.64], R12 ;  /* 0x0000000c02007986 */ /* 0x001fe2000c101912 */
[----:B------:R-:W-:Y:S05]  /*0a90*/  EXIT ;  /* 0x000000000000794d */ /* 0x000fea0003800000 */
.L_x_4:
[----:B------:R-:W-:-:S00]  /*0aa0*/  BRA `(.L_x_4) ;  /* 0xfffffffc00fc7947 */ /* 0x000fc0000383ffff */
[----:B------:R-:W-:-:S00]  /*0ab0*/  NOP ;  /* 0x0000000000007918 */ /* 0x000fc00000000000 */
        /* <DEDUP_REMOVED lines=12> */
.L_x_6:


//--------------------- .text._Z10stencil_2dPiS_  --------------------------
	.section	.text._Z10stencil_2dPiS_,"ax",@progbits
	.align	128
        .global         _Z10stencil_2dPiS_
        .type           _Z10stencil_2dPiS_,@function
        .size           _Z10stencil_2dPiS_,(.L_x_7 - _Z10stencil_2dPiS_)
        .other          _Z10stencil_2dPiS_,@"STO_CUDA_ENTRY STV_DEFAULT"
_Z10stencil_2dPiS_:
.text._Z10stencil_2dPiS_:
[----:B------:R-:W-:Y:S01]  /*0000*/  LDC R1, c[0x0][0x37c] ;  /* 0x0000df00ff017b82 */ /* 0x000fe20000000800 */
[----:B------:R-:W0:Y:S07]  /*0010*/  S2R R0, SR_TID.X ;  /* 0x0000000000007919 */ /* 0x000e2e0000002100 */
[----:B------:R-:W0:Y:S01]  /*0020*/  S2UR UR4, SR_CTAID.X ;  /* 0x00000000000479c3 */ /* 0x000e220000002500 */
[----:B------:R-:W1:Y:S07]  /*0030*/  S2R R2, SR_TID.Y ;  /* 0x0000000000027919 */ /* 0x000e6e0000002200 */
[----:B------:R-:W0:Y:S08]  /*0040*/  LDC R3, c[0x0][0x360] ;  /* 0x0000d800ff037b82 */ /* 0x000e300000000800 */
[----:B------:R-:W1:Y:S08]  /*0050*/  S2UR UR5, SR_CTAID.Y ;  /* 0x00000000000579c3 */ /* 0x000e700000002600 */
[----:B------:R-:W1:Y:S08]  /*0060*/  LDC R7, c[0x0][0x364] ;  /* 0x0000d900ff077b82 */ /* 0x000e700000000800 */
[----:B------:R-:W2:Y:S01]  /*0070*/  LDC.64 R4, c[0x0][0x380] ;  /* 0x0000e000ff047b82 */ /* 0x000ea20000000a00 */
[----:B0-----:R-:W-:-:S02]  /*0080*/  IMAD R0, R3, UR4, R0 ;  /* 0x0000000403007c24 */ /* 0x001fc4000f8e0200 */
[----:B-1----:R-:W-:Y:S01]  /*0090*/  IMAD R3, R7, UR5, R2 ;  /* 0x0000000507037c24 */ /* 0x002fe2000f8e0202 */
[----:B------:R-:W0:Y:S03]  /*00a0*/  LDCU.64 UR4, c[0x0][0x358] ;  /* 0x00006b00ff0477ac */ /* 0x000e260008000a00 */
[----:B------:R-:W-:-:S04]  /*00b0*/  IMAD R7, R0, 0x206, R3 ;  /* 0x0000020600077824 */ /* 0x000fc800078e0203 */
[----:B------:R-:W-:-:S04]  /*00c0*/  VIADD R3, R7, 0xfffff9ee ;  /* 0xfffff9ee07037836 */ /* 0x000fc80000000000 */
[----:B--2---:R-:W-:-:S05]  /*00d0*/  IMAD.WIDE R4, R3, 0x4, R4 ;  /* 0x0000000403047825 */ /* 0x004fca00078e0204 */
[----:B0-----:R-:W2:Y:S04]  /*00e0*/  LDG.E R0, desc[UR4][R4.64] ;  /* 0x0000000404007981 */ /* 0x001ea8000c1e1900 */
[----:B------:R-:W2:Y:S04]  /*00f0*/  LDG.E R3, desc[UR4][R4.64+0x183c] ;  /* 0x00183c0404037981 */ /* 0x000ea8000c1e1900 */
[----:B------:R-:W2:Y:S04]  /*0100*/  LDG.E R2, desc[UR4][R4.64+0x818] ;  /* 0x0008180404027981 */ /* 0x000ea8000c1e1900 */
[----:B------:R-:W3:Y:S04]  /*0110*/  LDG.E R9, desc[UR4][R4.64+0x1840] ;  /* 0x0018400404097981 */ /* 0x000ee8000c1e1900 */
[----:B------:R-:W3:Y:S04]  /*0120*/  LDG.E R6, desc[UR4][R4.64+0x1030] ;  /* 0x0010300404067981 */ /* 0x000ee8000c1e1900 */
[----:B------:R-:W4:Y:S04]  /*0130*/  LDG.E R11, desc[UR4][R4.64+0x1844] ;  /* 0x00184404040b7981 */ /* 0x000f28000c1e1900 */
[----:B------:R-:W5:Y:S04]  /*0140*/  LDG.E R13, desc[UR4][R4.64+0x1848] ;  /* 0x00184804040d7981 */ /* 0x000f68000c1e1900 */
[----:B------:R-:W5:Y:S04]  /*0150*/  LDG.E R15, desc[UR4][R4.64+0x2060] ;  /* 0x00206004040f7981 */ /* 0x000f68000c1e1900 */
[----:B------:R-:W5:Y:S04]  /*0160*/  LDG.E R8, desc[UR4][R4.64+0x184c] ;  /* 0x00184c0404087981 */ /* 0x000f68000c1e1900 */
[----:B------:R-:W5:Y:S04]  /*0170*/  LDG.E R17, desc[UR4][R4.64+0x2878] ;  /* 0x0028780404117981 */ /* 0x000f68000c1e1900 */
[----:B------:R-:W5:Y:S04]  /*0180*/  LDG.E R10, desc[UR4][R4.64+0x1850] ;  /* 0x00185004040a7981 */ /* 0x000f68000c1e1900 */
[----:B------:R-:W5:Y:S04]  /*0190*/  LDG.E R19, desc[UR4][R4.64+0x3090] ;  /* 0x0030900404137981 */ /* 0x000f68000c1e1900 */
[----:B------:R-:W5:Y:S01]  /*01a0*/  LDG.E R12, desc[UR4][R4.64+0x1854] ;  /* 0x00185404040c7981 */ /* 0x000f62000c1e1900 */
[----:B--2---:R-:W-:-:S02]  /*01b0*/  IADD3 R0, PT, PT, R2, R0, R3 ;  /* 0x0000000002007210 */ /* 0x004fc40007ffe003 */
[----:B------:R-:W0:Y:S02]  /*01c0*/  LDC.64 R2, c[0x0][0x388] ;  /* 0x0000e200ff027b82 */ /* 0x000e240000000a00 */
[----:B---3--:R-:W-:-:S05]  /*01d0*/  IADD3 R0, PT, PT, R6, R0, R9 ;  /* 0x0000000006007210 */ /* 0x008fca0007ffe009 */
[----:B----4-:R-:W-:-:S05]  /*01e0*/  IMAD.IADD R0, R0, 0x1, R11 ;  /* 0x0000000100007824 */ /* 0x010fca00078e020b */
[----:B-----5:R-:W-:-:S04]  /*01f0*/  LEA R0, R13, R0, 0x1 ;  /* 0x000000000d007211 */ /* 0x020fc800078e08ff */
[----:B------:R-:W-:Y:S01]  /*0200*/  IADD3 R0, PT, PT, R8, R15, R0 ;  /* 0x0000000f08007210 */ /* 0x000fe20007ffe000 */
[----:B0-----:R-:W-:-:S03]  /*0210*/  IMAD.WIDE R2, R7, 0x4, R2 ;  /* 0x0000000407027825 */ /* 0x001fc600078e0202 */
[----:B------:R-:W-:-:S04]  /*0220*/  IADD3 R0, PT, PT, R10, R17, R0 ;  /* 0x000000110a007210 */ /* 0x000fc80007ffe000 */
[----:B------:R-:W-:-:S04]  /*0230*/  IADD3 R0, PT, PT, R12, R19, R0 ;  /* 0x000000130c007210 */ /* 0x000fc80007ffe000 */
[----:B------:R-:W-:-:S05]  /*0240*/  IADD3 R13, PT, PT, -R13, R0, RZ ;  /* 0x000000000d0d7210 */ /* 0x000fca0007ffe1ff */
[----:B------:R-:W-:Y:S01]  /*0250*/  STG.E desc[UR4][R2.64], R13 ;  /* 0x0000000d02007986 */ /* 0x000fe2000c101904 */
[----:B------:R-:W-:Y:S05]  /*0260*/  EXIT ;  /* 0x000000000000794d */ /* 0x000fea0003800000 */
.L_x_5:
        /* <DEDUP_REMOVED lines=9> */
.L_x_7:


//--------------------- .nv.shared.reserved.0     --------------------------
	.section	.nv.shared.reserved.0,"aw",@nobits
	.weak		__nv_reservedSMEM_offset_0_alias
	.size		__nv_reservedSMEM_offset_0_alias, 0, 64
	.other		__nv_reservedSMEM_offset_0_alias,@"STO_CUDA_RESERVED_SHARED STV_DEFAULT"
__nv_reservedSMEM_offset_0_alias:
	.zero		0
	.zero		64


//--------------------- .nv.constant0._Z14matrix_mul_gpuPKiS0_Pii --------------------------
	.section	.nv.constant0._Z14matrix_mul_gpuPKiS0_Pii,"a",@progbits
	.sectionflags	@""
	.align	4
.nv.constant0._Z14matrix_mul_gpuPKiS0_Pii:
	.zero		924


//--------------------- .nv.constant0._Z10stencil_2dPiS_ --------------------------
	.section	.nv.constant0._Z10stencil_2dPiS_,"a",@progbits
	.sectionflags	@""
	.align	4
.nv.constant0._Z10stencil_2dPiS_:
	.zero		912


//--------------------- SYMBOLS --------------------------

	.type		.nv.reservedSmem.offset0,@object
	.size		.nv.reservedSmem.offset0,0x4
